	.headerflags	@"EF_CUDA_TEXMODE_UNIFIED EF_CUDA_64BIT_ADDRESS EF_CUDA_ACCELERATORS EF_CUDA_SM90 EF_CUDA_VIRTUAL_SM(EF_CUDA_SM90)"
	.elftype	@"ET_EXEC"


//--------------------- .nv.info                  --------------------------
	.section	.nv.info,"",@"SHT_CUDA_INFO"
	.align	4


	//----- nvinfo : EIATTR_REGCOUNT
	.align		4
        /*0000*/ 	.byte	0x04, 0x2f
        /*0002*/ 	.short	(.L_3 - .L_2)
	.align		4
.L_2:
        /*0004*/ 	.word	index@(triton_poi_fused__native_batch_norm_legit_no_training_add_convolution_relu_19)
        /*0008*/ 	.word	0x0000001c


	//----- nvinfo : EIATTR_MIN_STACK_SIZE
	.align		4
.L_3:
        /*000c*/ 	.byte	0x04, 0x12
        /*000e*/ 	.short	(.L_5 - .L_4)
	.align		4
.L_4:
        /*0010*/ 	.word	index@(triton_poi_fused__native_batch_norm_legit_no_training_add_convolution_relu_19)
        /*0014*/ 	.word	0x00000000


	//----- nvinfo : EIATTR_FRAME_SIZE
	.align		4
.L_5:
        /*0018*/ 	.byte	0x04, 0x11
        /*001a*/ 	.short	(.L_7 - .L_6)
	.align		4
.L_6:
        /*001c*/ 	.word	index@(triton_poi_fused__native_batch_norm_legit_no_training_add_convolution_relu_19)
        /*0020*/ 	.word	0x00000000


	//----- nvinfo : EIATTR_MIN_STACK_SIZE
	.align		4
.L_7:
        /*0024*/ 	.byte	0x04, 0x12
        /*0026*/ 	.short	(.L_9 - .L_8)
	.align		4
.L_8:
        /*0028*/ 	.word	index@(triton_poi_fused__native_batch_norm_legit_no_training_add_convolution_relu_19)
        /*002c*/ 	.word	0x00000000
.L_9:


//--------------------- .nv.info.triton_poi_fused__native_batch_norm_legit_no_training_add_convolution_relu_19 --------------------------
	.section	.nv.info.triton_poi_fused__native_batch_norm_legit_no_training_add_convolution_relu_19,"",@"SHT_CUDA_INFO"
	.sectionflags	@""
	.align	4


	//----- nvinfo : EIATTR_CUDA_API_VERSION
	.align		4
        /*0000*/ 	.byte	0x04, 0x37
        /*0002*/ 	.short	(.L_11 - .L_10)
.L_10:
        /*0004*/ 	.word	0x0000007c


	//----- nvinfo : EIATTR_KPARAM_INFO
	.align		4
.L_11:
        /*0008*/ 	.byte	0x04, 0x17
        /*000a*/ 	.short	(.L_13 - .L_12)
.L_12:
        /*000c*/ 	.word	0x00000000
        /*0010*/ 	.short	0x000a
        /*0012*/ 	.short	0x0050
        /*0014*/ 	.byte	0x00, 0xf0, 0x11, 0x00


	//----- nvinfo : EIATTR_KPARAM_INFO
	.align		4
.L_13:
        /*0018*/ 	.byte	0x04, 0x17
        /*001a*/ 	.short	(.L_15 - .L_14)
.L_14:
        /*001c*/ 	.word	0x00000000
        /*0020*/ 	.short	0x0009
        /*0022*/ 	.short	0x0048
        /*0024*/ 	.byte	0x00, 0xf4, 0x21, 0x00


	//----- nvinfo : EIATTR_KPARAM_INFO
	.align		4
.L_15:
        /*0028*/ 	.byte	0x04, 0x17
        /*002a*/ 	.short	(.L_17 - .L_16)
.L_16:
        /*002c*/ 	.word	0x00000000
        /*0030*/ 	.short	0x0008
        /*0032*/ 	.short	0x0040
        /*0034*/ 	.byte	0x00, 0xf4, 0x21, 0x00


	//----- nvinfo : EIATTR_KPARAM_INFO
	.align		4
.L_17:
        /*0038*/ 	.byte	0x04, 0x17
        /*003a*/ 	.short	(.L_19 - .L_18)
.L_18:
        /*003c*/ 	.word	0x00000000
        /*0040*/ 	.short	0x0007
        /*0042*/ 	.short	0x0038
        /*0044*/ 	.byte	0x00, 0xf4, 0x21, 0x00


	//----- nvinfo : EIATTR_KPARAM_INFO
	.align		4
.L_19:
        /*0048*/ 	.byte	0x04, 0x17
        /*004a*/ 	.short	(.L_21 - .L_20)
.L_20:
        /*004c*/ 	.word	0x00000000
        /*0050*/ 	.short	0x0006
        /*0052*/ 	.short	0x0030
        /*0054*/ 	.byte	0x00, 0xf4, 0x21, 0x00


	//----- nvinfo : EIATTR_KPARAM_INFO
	.align		4
.L_21:
        /*0058*/ 	.byte	0x04, 0x17
        /*005a*/ 	.short	(.L_23 - .L_22)
.L_22:
        /*005c*/ 	.word	0x00000000
        /*0060*/ 	.short	0x0005
        /*0062*/ 	.short	0x0028
        /*0064*/ 	.byte	0x00, 0xf4, 0x21, 0x00


	//----- nvinfo : EIATTR_KPARAM_INFO
	.align		4
.L_23:
        /*0068*/ 	.byte	0x04, 0x17
        /*006a*/ 	.short	(.L_25 - .L_24)
.L_24:
        /*006c*/ 	.word	0x00000000
        /*0070*/ 	.short	0x0004
        /*0072*/ 	.short	0x0020
        /*0074*/ 	.byte	0x00, 0xf4, 0x21, 0x00


	//----- nvinfo : EIATTR_KPARAM_INFO
	.align		4
.L_25:
        /*0078*/ 	.byte	0x04, 0x17
        /*007a*/ 	.short	(.L_27 - .L_26)
.L_26:
        /*007c*/ 	.word	0x00000000
        /*0080*/ 	.short	0x0003
        /*0082*/ 	.short	0x0018
        /*0084*/ 	.byte	0x00, 0xf4, 0x21, 0x00


	//----- nvinfo : EIATTR_KPARAM_INFO
	.align		4
.L_27:
        /*0088*/ 	.byte	0x04, 0x17
        /*008a*/ 	.short	(.L_29 - .L_28)
.L_28:
        /*008c*/ 	.word	0x00000000
        /*0090*/ 	.short	0x0002
        /*0092*/ 	.short	0x0010
        /*0094*/ 	.byte	0x00, 0xf4, 0x21, 0x00


	//----- nvinfo : EIATTR_KPARAM_INFO
	.align		4
.L_29:
        /*0098*/ 	.byte	0x04, 0x17
        /*009a*/ 	.short	(.L_31 - .L_30)
.L_30:
        /*009c*/ 	.word	0x00000000
        /*00a0*/ 	.short	0x0001
        /*00a2*/ 	.short	0x0008
        /*00a4*/ 	.byte	0x00, 0xf4, 0x21, 0x00


	//----- nvinfo : EIATTR_KPARAM_INFO
	.align		4
.L_31:
        /*00a8*/ 	.byte	0x04, 0x17
        /*00aa*/ 	.short	(.L_33 - .L_32)
.L_32:
        /*00ac*/ 	.word	0x00000000
        /*00b0*/ 	.short	0x0000
        /*00b2*/ 	.short	0x0000
        /*00b4*/ 	.byte	0x00, 0xf4, 0x21, 0x00


	//----- nvinfo : EIATTR_SPARSE_MMA_MASK
	.align		4
.L_33:
        /*00b8*/ 	.byte	0x03, 0x50
        /*00ba*/ 	.short	0x0000


	//----- nvinfo : EIATTR_MAXREG_COUNT
	.align		4
        /*00bc*/ 	.byte	0x03, 0x1b
        /*00be*/ 	.short	0x00ff


	//----- nvinfo : EIATTR_EXIT_INSTR_OFFSETS
	.align		4
        /*00c0*/ 	.byte	0x04, 0x1c
        /*00c2*/ 	.short	(.L_35 - .L_34)


	//   ....[0]....
.L_34:
        /*00c4*/ 	.word	0x00000410


	//----- nvinfo : EIATTR_REQNTID
	.align		4
.L_35:
        /*00c8*/ 	.byte	0x04, 0x10
        /*00ca*/ 	.short	(.L_37 - .L_36)
.L_36:
        /*00cc*/ 	.word	0x00000080
        /*00d0*/ 	.word	0x00000001
        /*00d4*/ 	.word	0x00000001


	//----- nvinfo : EIATTR_CBANK_PARAM_SIZE
	.align		4
.L_37:
        /*00d8*/ 	.byte	0x03, 0x19
        /*00da*/ 	.short	0x0054


	//----- nvinfo : EIATTR_PARAM_CBANK
	.align		4
        /*00dc*/ 	.byte	0x04, 0x0a
        /*00de*/ 	.short	(.L_39 - .L_38)
	.align		4
.L_38:
        /*00e0*/ 	.word	index@(.nv.constant0.triton_poi_fused__native_batch_norm_legit_no_training_add_convolution_relu_19)
        /*00e4*/ 	.short	0x0210
        /*00e6*/ 	.short	0x0054


	//----- nvinfo : EIATTR_SW_WAR
	.align		4
.L_39:
        /*00e8*/ 	.byte	0x04, 0x36
        /*00ea*/ 	.short	(.L_41 - .L_40)
.L_40:
        /*00ec*/ 	.word	0x00000008
.L_41:


//--------------------- .nv.callgraph             --------------------------
	.section	.nv.callgraph,"",@"SHT_CUDA_CALLGRAPH"
	.align	4
	.sectionentsize	8
	.align		4
        /*0000*/ 	.word	0x00000000
	.align		4
        /*0004*/ 	.word	0xffffffff
	.align		4
        /*0008*/ 	.word	0x00000000
	.align		4
        /*000c*/ 	.word	0xfffffffe
	.align		4
        /*0010*/ 	.word	0x00000000
	.align		4
        /*0014*/ 	.word	0xfffffffd
	.align		4
        /*0018*/ 	.word	0x00000000
	.align		4
        /*001c*/ 	.word	0xfffffffc


//--------------------- .nv.constant4             --------------------------
	.section	.nv.constant4,"a",@progbits
	.align	8
	.align		8
.nv.constant4:
        /*0000*/ 	.dword	_$_str
	.align		8
        /*0008*/ 	.dword	_$_str_$_2


//--------------------- .text.triton_poi_fused__native_batch_norm_legit_no_training_add_convolution_relu_19 --------------------------
	.section	.text.triton_poi_fused__native_batch_norm_legit_no_training_add_convolution_relu_19,"ax",@progbits
	.align	128
        .global         triton_poi_fused__native_batch_norm_legit_no_training_add_convolution_relu_19
        .type           triton_poi_fused__native_batch_norm_legit_no_training_add_convolution_relu_19,@function
        .size           triton_poi_fused__native_batch_norm_legit_no_training_add_convolution_relu_19,(.L_x_1 - triton_poi_fused__native_batch_norm_legit_no_training_add_convolution_relu_19)
        .other          triton_poi_fused__native_batch_norm_legit_no_training_add_convolution_relu_19,@"STO_CUDA_ENTRY STV_DEFAULT"
triton_poi_fused__native_batch_norm_legit_no_training_add_convolution_relu_19:
.text.triton_poi_fused__native_batch_norm_legit_no_training_add_convolution_relu_19:
[----:B------:R-:W-:Y:S01]  /*0000*/  LDC R1, c[0x0][0x28] ;  /* 0x00000a00ff017b82 */ /* 0x000fe20000000800 */
[----:B------:R-:W1:Y:S07]  /*0010*/  S2R R11, SR_TID.X ;  /* 0x00000000000b7919 */ /* 0x000e6e0000002100 */
[----:B------:R-:W2:Y:S01]  /*0020*/  LDC.64 R22, c[0x0][0x240] ;  /* 0x00009000ff167b82 */ /* 0x000ea20000000a00 */
[----:B------:R-:W-:Y:S01]  /*0030*/  ULDC.64 UR4, c[0x0][0x208] ;  /* 0x0000820000047ab9 */ /* 0x000fe20000000a00 */
[----:B------:R-:W3:Y:S06]  /*0040*/  S2R R0, SR_CTAID.X ;  /* 0x0000000000007919 */ /* 0x000eec0000002500 */
[----:B------:R-:W4:Y:S08]  /*0050*/  LDC.64 R20, c[0x0][0x218] ;  /* 0x00008600ff147b82 */ /* 0x000f300000000a00 */
[----:B------:R-:W5:Y:S08]  /*0060*/  LDC.64 R16, c[0x0][0x238] ;  /* 0x00008e00ff107b82 */ /* 0x000f700000000a00 */
[----:B------:R-:W4:Y:S01]  /*0070*/  LDC.64 R24, c[0x0][0x228] ;  /* 0x00008a00ff187b82 */ /* 0x000f220000000a00 */
[----:B-1----:R-:W-:-:S07]  /*0080*/  LOP3.LUT R11, R11, 0x7f, RZ, 0xc0, !PT ;  /* 0x0000007f0b0b7812 */ /* 0x002fce00078ec0ff */
[----:B------:R-:W1:Y:S01]  /*0090*/  LDC.64 R18, c[0x0][0x230] ;  /* 0x00008c00ff127b82 */ /* 0x000e620000000a00 */
[----:B---3--:R-:W-:Y:S02]  /*00a0*/  SHF.R.S32.HI R2, RZ, 0x18, R0 ;  /* 0x00000018ff027819 */ /* 0x008fe40000011400 */
[----:B------:R-:W-:Y:S02]  /*00b0*/  LEA R11, R0, R11, 0x7 ;  /* 0x0000000b000b7211 */ /* 0x000fe400078e38ff */
[----:B------:R-:W-:-:S03]  /*00c0*/  SGXT R0, R2, 0x1 ;  /* 0x000000010200781a */ /* 0x000fc60000000200 */
[----:B------:R-:W3:Y:S01]  /*00d0*/  LDC.64 R6, c[0x0][0x248] ;  /* 0x00009200ff067b82 */ /* 0x000ee20000000a00 */
[----:B------:R-:W-:-:S04]  /*00e0*/  LEA.HI R0, R0, R11, RZ, 0x4 ;  /* 0x0000000b00007211 */ /* 0x000fc800078f20ff */
[----:B------:R-:W-:-:S03]  /*00f0*/  SHF.R.S32.HI R12, RZ, 0x4, R0 ;  /* 0x00000004ff0c7819 */ /* 0x000fc60000011400 */
[----:B------:R-:W3:Y:S01]  /*0100*/  LDC.64 R8, c[0x0][0x220] ;  /* 0x00008800ff087b82 */ /* 0x000ee20000000a00 */
[----:B------:R-:W-:-:S04]  /*0110*/  SHF.R.S32.HI R3, RZ, 0x1f, R0 ;  /* 0x0000001fff037819 */ /* 0x000fc80000011400 */
[----:B------:R-:W-:-:S03]  /*0120*/  LEA.HI R3, R3, R12, RZ, 0x8 ;  /* 0x0000000c03037211 */ /* 0x000fc600078f40ff */
[----:B------:R-:W3:Y:S01]  /*0130*/  LDC.64 R4, c[0x0][0x250] ;  /* 0x00009400ff047b82 */ /* 0x000ee20000000a00 */
[----:B------:R-:W-:-:S04]  /*0140*/  LOP3.LUT R3, R3, 0xffffff00, RZ, 0xc0, !PT ;  /* 0xffffff0003037812 */ /* 0x000fc800078ec0ff */
[----:B------:R-:W-:-:S03]  /*0150*/  IADD3 R15, R12, -R3, RZ ;  /* 0x800000030c0f7210 */ /* 0x000fc60007ffe0ff */
[----:B------:R-:W3:Y:S02]  /*0160*/  LDC.64 R2, c[0x0][0x210] ;  /* 0x00008400ff027b82 */ /* 0x000ee40000000a00 */
[----:B--2---:R-:W-:-:S05]  /*0170*/  IMAD.WIDE R22, R15, 0x4, R22 ;  /* 0x000000040f167825 */ /* 0x004fca00078e0216 */
[----:B------:R5:W2:Y:S01]  /*0180*/  LDG.E.EL R0, desc[UR4][R22.64] ;  /* 0x0000000416007981 */ /* 0x000aa2000c2e1900 */
[----:B----4-:R-:W-:-:S04]  /*0190*/  IMAD.WIDE R20, R15, 0x4, R20 ;  /* 0x000000040f147825 */ /* 0x010fc800078e0214 */
[----:B0-----:R-:W-:Y:S01]  /*01a0*/  IMAD.WIDE R12, R12, 0x4, R24 ;  /* 0x000000040c0c7825 */ /* 0x001fe200078e0218 */
[----:B------:R-:W4:Y:S03]  /*01b0*/  LDG.E.EL R10, desc[UR4][R20.64] ;  /* 0x00000004140a7981 */ /* 0x000f26000c2e1900 */
[C---:B-----5:R-:W-:Y:S02]  /*01c0*/  IMAD.WIDE R22, R15.reuse, 0x4, R16 ;  /* 0x000000040f167825 */ /* 0x060fe400078e0210 */
[----:B------:R-:W5:Y:S02]  /*01d0*/  LDG.E.EL R12, desc[UR4][R12.64] ;  /* 0x000000040c0c7981 */ /* 0x000f64000c2e1900 */
[----:B-1----:R-:W-:Y:S02]  /*01e0*/  IMAD.WIDE R18, R15, 0x4, R18 ;  /* 0x000000040f127825 */ /* 0x002fe400078e0212 */
[----:B------:R-:W4:Y:S02]  /*01f0*/  LDG.E.EL R14, desc[UR4][R22.64] ;  /* 0x00000004160e7981 */ /* 0x000f24000c2e1900 */
[----:B---3--:R-:W-:-:S02]  /*0200*/  IMAD.WIDE R2, R11, 0x4, R2 ;  /* 0x000000040b027825 */ /* 0x008fc400078e0202 */
[----:B------:R-:W5:Y:S04]  /*0210*/  LDG.E.EL R19, desc[UR4][R18.64] ;  /* 0x0000000412137981 */ /* 0x000f68000c2e1900 */
[----:B------:R-:W4:Y:S01]  /*0220*/  LDG.E R17, desc[UR4][R2.64] ;  /* 0x0000000402117981 */ /* 0x000f22000c1e1900 */
[----:B------:R-:W-:-:S04]  /*0230*/  IMAD.WIDE R6, R15, 0x4, R6 ;  /* 0x000000040f067825 */ /* 0x000fc800078e0206 */
[----:B------:R-:W-:Y:S02]  /*0240*/  IMAD.WIDE R8, R11, 0x4, R8 ;  /* 0x000000040b087825 */ /* 0x000fe400078e0208 */
[----:B------:R0:W3:Y:S02]  /*0250*/  LDG.E.EL R6, desc[UR4][R6.64] ;  /* 0x0000000406067981 */ /* 0x0000e4000c2e1900 */
[----:B------:R-:W-:Y:S02]  /*0260*/  IMAD.WIDE R24, R15, 0x4, R4 ;  /* 0x000000040f187825 */ /* 0x000fe400078e0204 */
[----:B------:R-:W3:Y:S01]  /*0270*/  LDG.E R8, desc[UR4][R8.64] ;  /* 0x0000000408087981 */ /* 0x000ee2000c1e1900 */
[----:B------:R-:W-:Y:S01]  /*0280*/  HFMA2.MMA R16, -RZ, RZ, 1.625, 0 ;  /* 0x3e800000ff107435 */ /* 0x000fe200000001ff */
[----:B------:R-:W1:Y:S02]  /*0290*/  LDC.64 R4, c[0x0][0x258] ;  /* 0x00009600ff047b82 */ /* 0x000e640000000a00 */
[----:B------:R-:W3:Y:S01]  /*02a0*/  LDG.E.EL R25, desc[UR4][R24.64] ;  /* 0x0000000418197981 */ /* 0x000ee2000c2e1900 */
[----:B-1----:R-:W-:-:S04]  /*02b0*/  IMAD.WIDE R4, R11, 0x4, R4 ;  /* 0x000000040b047825 */ /* 0x002fc800078e0204 */
[----:B--2---:R-:W-:-:S04]  /*02c0*/  FADD R0, R0, 9.9999997473787516356e-06 ;  /* 0x3727c5ac00007421 */ /* 0x004fc80000000000 */
[----:B------:R-:W1:Y:S02]  /*02d0*/  MUFU.SQRT R15, R0 ;  /* 0x00000000000f7308 */ /* 0x000e640000002000 */
[C---:B-1----:R-:W-:Y:S02]  /*02e0*/  FSETP.GT.AND P0, PT, R15.reuse, 8.50705917302346158658e+37, PT ;  /* 0x7e8000000f00780b */ /* 0x042fe40003f04000 */
[----:B------:R-:W-:-:S11]  /*02f0*/  FSETP.GEU.AND P1, PT, R15, 1.175494350822287508e-38, PT ;  /* 0x008000000f00780b */ /* 0x000fd60003f2e000 */
[----:B------:R-:W-:-:S04]  /*0300*/  @P0 FMUL R15, R15, 0.25 ;  /* 0x3e8000000f0f0820 */ /* 0x000fc80000400000 */
[----:B------:R-:W-:-:S06]  /*0310*/  @!P1 FMUL R15, R15, 16777216 ;  /* 0x4b8000000f0f9820 */ /* 0x000fcc0000400000 */
[----:B------:R-:W0:Y:S01]  /*0320*/  MUFU.RCP R15, R15 ;  /* 0x0000000f000f7308 */ /* 0x000e220000001000 */
[----:B------:R-:W-:Y:S01]  /*0330*/  FSEL R16, R16, 1, P0 ;  /* 0x3f80000010107808 */ /* 0x000fe20000000000 */
[----:B----4-:R-:W-:-:S04]  /*0340*/  FADD R17, R17, R10 ;  /* 0x0000000a11117221 */ /* 0x010fc80000000000 */
[----:B------:R-:W-:Y:S01]  /*0350*/  @!P1 FMUL R16, R16, 16777216 ;  /* 0x4b80000010109820 */ /* 0x000fe20000400000 */
[----:B------:R-:W-:Y:S01]  /*0360*/  FADD R14, -R14, R17 ;  /* 0x000000110e0e7221 */ /* 0x000fe20000000100 */
[----:B-----5:R-:W-:Y:S02]  /*0370*/  FADD R19, R12, R19 ;  /* 0x000000130c137221 */ /* 0x020fe40000000000 */
[----:B0-----:R-:W-:-:S04]  /*0380*/  FMUL R7, R15, R16 ;  /* 0x000000100f077220 */ /* 0x001fc80000400000 */
[----:B------:R-:W-:Y:S01]  /*0390*/  FMUL R7, R14, R7 ;  /* 0x000000070e077220 */ /* 0x000fe20000400000 */
[----:B---3--:R-:W-:-:S03]  /*03a0*/  FADD R8, R8, R19 ;  /* 0x0000001308087221 */ /* 0x008fc60000000000 */
[----:B------:R-:W-:-:S04]  /*03b0*/  FFMA R7, R6, R7, R25 ;  /* 0x0000000706077223 */ /* 0x000fc80000000019 */
[C---:B------:R-:W-:Y:S01]  /*03c0*/  FADD R0, R8.reuse, R7 ;  /* 0x0000000708007221 */ /* 0x040fe20000000000 */
[----:B------:R-:W-:-:S04]  /*03d0*/  FSETP.GEU.AND P0, PT, R8, -R7, PT ;  /* 0x800000070800720b */ /* 0x000fc80003f0e000 */
[----:B------:R-:W-:Y:S01]  /*03e0*/  FSEL R7, R0, RZ, P0 ;  /* 0x000000ff00077208 */ /* 0x000fe20000000000 */
[----:B------:R-:W-:Y:S04]  /*03f0*/  STG.E desc[UR4][R2.64], R17 ;  /* 0x0000001102007986 */ /* 0x000fe8000c101904 */
[----:B------:R-:W-:Y:S01]  /*0400*/  STG.E desc[UR4][R4.64], R7 ;  /* 0x0000000704007986 */ /* 0x000fe2000c101904 */
[----:B------:R-:W-:Y:S05]  /*0410*/  EXIT ;  /* 0x000000000000794d */ /* 0x000fea0003800000 */
.L_x_0:
[----:B------:R-:W-:-:S00]  /*0420*/  BRA `(.L_x_0) ;  /* 0xfffffffc00fc7947 */ /* 0x000fc0000383ffff */
[----:B------:R-:W-:-:S00]  /*0430*/  NOP ;  /* 0x0000000000007918 */ /* 0x000fc00000000000 */
        /* <DEDUP_REMOVED lines=12> */
.L_x_1:


//--------------------- .nv.global.init           --------------------------
	.section	.nv.global.init,"aw",@progbits
.nv.global.init:
	.type		_$_str,@object
	.size		_$_str,(_$_str_$_2 - _$_str)
_$_str:
        /*0000*/ 	.byte	0x5f, 0x5f, 0x43, 0x55, 0x44, 0x41, 0x5f, 0x46, 0x54, 0x5a, 0x00
	.type		_$_str_$_2,@object
	.size		_$_str_$_2,(.L_1 - _$_str_$_2)
_$_str_$_2:
        /*000b*/ 	.byte	0x5f, 0x5f, 0x43, 0x55, 0x44, 0x41, 0x5f, 0x50, 0x52, 0x45, 0x43, 0x5f, 0x53, 0x51, 0x52, 0x54
        /*001b*/ 	.byte	0x00
.L_1:


//--------------------- .nv.constant0.triton_poi_fused__native_batch_norm_legit_no_training_add_convolution_relu_19 --------------------------
	.section	.nv.constant0.triton_poi_fused__native_batch_norm_legit_no_training_add_convolution_relu_19,"a",@progbits
	.sectionflags	@""
	.align	4
.nv.constant0.triton_poi_fused__native_batch_norm_legit_no_training_add_convolution_relu_19:
	.zero		612
